//
// Generated by NVIDIA NVVM Compiler
//
// Compiler Build ID: CL-36424714
// Cuda compilation tools, release 13.0, V13.0.88
// Based on NVVM 20.0.0
//

.version 9.0
.target sm_100
.address_size 64

	// .globl	_Z15CalBinHistogramPiPKii

.visible .entry _Z15CalBinHistogramPiPKii(
	.param .u64 .ptr .align 1 _Z15CalBinHistogramPiPKii_param_0,
	.param .u64 .ptr .align 1 _Z15CalBinHistogramPiPKii_param_1,
	.param .u32 _Z15CalBinHistogramPiPKii_param_2
)
{
	.reg .pred 	%p<2>;
	.reg .b32 	%r<15>;
	.reg .b64 	%rd<9>;

	ld.param.u64 	%rd1, [_Z15CalBinHistogramPiPKii_param_0];
	ld.param.u64 	%rd2, [_Z15CalBinHistogramPiPKii_param_1];
	ld.param.u32 	%r3, [_Z15CalBinHistogramPiPKii_param_2];
	mov.u32 	%r4, %ntid.x;
	mov.u32 	%r1, %ctaid.x;
	mov.u32 	%r5, %tid.x;
	mad.lo.s32 	%r2, %r4, %r1, %r5;
	setp.gt.s32 	%p1, %r2, 99999;
	@%p1 bra 	$L__BB0_2;
	cvta.to.global.u64 	%rd3, %rd2;
	cvta.to.global.u64 	%rd4, %rd1;
	mul.wide.s32 	%rd5, %r2, 4;
	add.s64 	%rd6, %rd3, %rd5;
	ld.global.u32 	%r6, [%rd6];
	div.s32 	%r7, %r6, %r3;
	shr.u32 	%r8, %r7, 31;
	add.s32 	%r9, %r7, %r8;
	and.b32  	%r10, %r9, -2;
	sub.s32 	%r11, %r7, %r10;
	mov.u32 	%r12, %nctaid.x;
	mad.lo.s32 	%r13, %r11, %r12, %r1;
	mul.wide.u32 	%rd7, %r13, 4;
	add.s64 	%rd8, %rd4, %rd7;
	atom.global.add.u32 	%r14, [%rd8], 1;
$L__BB0_2:
	ret;

}
	// .globl	_Z10CalBinScanPiS_
.visible .entry _Z10CalBinScanPiS_(
	.param .u64 .ptr .align 1 _Z10CalBinScanPiS__param_0,
	.param .u64 .ptr .align 1 _Z10CalBinScanPiS__param_1
)
{
	.reg .pred 	%p<4>;
	.reg .b32 	%r<21>;
	.reg .b64 	%rd<11>;

	ld.param.u64 	%rd3, [_Z10CalBinScanPiS__param_0];
	ld.param.u64 	%rd4, [_Z10CalBinScanPiS__param_1];
	cvta.to.global.u64 	%rd1, %rd4;
	mov.u32 	%r1, %ntid.x;
	mov.u32 	%r11, %ctaid.x;
	mov.u32 	%r12, %tid.x;
	mad.lo.s32 	%r2, %r1, %r11, %r12;
	mul.wide.s32 	%rd5, %r2, 4;
	add.s64 	%rd2, %rd1, %rd5;
	ld.global.u32 	%r3, [%rd2];
	setp.lt.u32 	%p1, %r1, 2;
	mov.u32 	%r20, %r3;
	@%p1 bra 	$L__BB1_6;
	mov.b32 	%r17, 1;
	mov.u32 	%r19, %r3;
$L__BB1_2:
	setp.lt.s32 	%p2, %r2, %r17;
	@%p2 bra 	$L__BB1_4;
	sub.s32 	%r14, %r2, %r17;
	mul.wide.s32 	%rd6, %r14, 4;
	add.s64 	%rd7, %rd1, %rd6;
	ld.global.u32 	%r15, [%rd7];
	add.s32 	%r19, %r15, %r19;
$L__BB1_4:
	bar.sync 	0;
	st.global.u32 	[%rd2], %r19;
	bar.sync 	0;
	shl.b32 	%r17, %r17, 1;
	setp.lt.u32 	%p3, %r17, %r1;
	@%p3 bra 	$L__BB1_2;
	ld.global.u32 	%r20, [%rd2];
$L__BB1_6:
	cvta.to.global.u64 	%rd8, %rd3;
	sub.s32 	%r16, %r20, %r3;
	add.s64 	%rd10, %rd8, %rd5;
	st.global.u32 	[%rd10], %r16;
	ret;

}
	// .globl	_Z12CalScanArrayPiPKiii
.visible .entry _Z12CalScanArrayPiPKiii(
	.param .u64 .ptr .align 1 _Z12CalScanArrayPiPKiii_param_0,
	.param .u64 .ptr .align 1 _Z12CalScanArrayPiPKiii_param_1,
	.param .u32 _Z12CalScanArrayPiPKiii_param_2,
	.param .u32 _Z12CalScanArrayPiPKiii_param_3
)
{
	.reg .pred 	%p<3>;
	.reg .b32 	%r<15>;
	.reg .b64 	%rd<11>;

	ld.param.u64 	%rd3, [_Z12CalScanArrayPiPKiii_param_0];
	ld.param.u64 	%rd2, [_Z12CalScanArrayPiPKiii_param_1];
	ld.param.u32 	%r2, [_Z12CalScanArrayPiPKiii_param_2];
	ld.param.u32 	%r3, [_Z12CalScanArrayPiPKiii_param_3];
	cvta.to.global.u64 	%rd1, %rd3;
	mov.u32 	%r4, %ntid.x;
	mov.u32 	%r5, %ctaid.x;
	mov.u32 	%r6, %tid.x;
	mad.lo.s32 	%r1, %r4, %r5, %r6;
	setp.gt.s32 	%p1, %r1, 99999;
	@%p1 bra 	$L__BB2_4;
	cvta.to.global.u64 	%rd4, %rd2;
	mul.wide.s32 	%rd5, %r1, 4;
	add.s64 	%rd6, %rd4, %rd5;
	ld.global.u32 	%r7, [%rd6];
	div.s32 	%r8, %r7, %r2;
	shr.u32 	%r9, %r8, 31;
	add.s32 	%r10, %r8, %r9;
	and.b32  	%r11, %r10, -2;
	sub.s32 	%r12, %r8, %r11;
	setp.ne.s32 	%p2, %r12, %r3;
	@%p2 bra 	$L__BB2_3;
	add.s64 	%rd10, %rd1, %rd5;
	mov.b32 	%r14, 1;
	st.global.u32 	[%rd10], %r14;
	bra.uni 	$L__BB2_4;
$L__BB2_3:
	add.s64 	%rd8, %rd1, %rd5;
	mov.b32 	%r13, 0;
	st.global.u32 	[%rd8], %r13;
$L__BB2_4:
	ret;

}
	// .globl	_Z9CalOffsetPiS_
.visible .entry _Z9CalOffsetPiS_(
	.param .u64 .ptr .align 1 _Z9CalOffsetPiS__param_0,
	.param .u64 .ptr .align 1 _Z9CalOffsetPiS__param_1
)
{
	.reg .pred 	%p<6>;
	.reg .b32 	%r<23>;
	.reg .b64 	%rd<11>;

	ld.param.u64 	%rd3, [_Z9CalOffsetPiS__param_0];
	ld.param.u64 	%rd4, [_Z9CalOffsetPiS__param_1];
	cvta.to.global.u64 	%rd1, %rd4;
	mov.u32 	%r1, %ntid.x;
	mov.u32 	%r10, %ctaid.x;
	mul.lo.s32 	%r2, %r1, %r10;
	mov.u32 	%r11, %tid.x;
	add.s32 	%r3, %r2, %r11;
	setp.gt.s32 	%p1, %r3, 99999;
	@%p1 bra 	$L__BB3_8;
	mul.wide.s32 	%rd5, %r3, 4;
	add.s64 	%rd2, %rd1, %rd5;
	ld.global.u32 	%r4, [%rd2];
	setp.lt.u32 	%p2, %r1, 2;
	@%p2 bra 	$L__BB3_6;
	mov.b32 	%r20, 1;
	mov.u32 	%r22, %r4;
$L__BB3_3:
	add.s32 	%r13, %r20, %r2;
	setp.lt.u32 	%p3, %r3, %r13;
	@%p3 bra 	$L__BB3_5;
	sub.s32 	%r14, %r3, %r20;
	mul.wide.s32 	%rd6, %r14, 4;
	add.s64 	%rd7, %rd1, %rd6;
	ld.global.u32 	%r15, [%rd7];
	add.s32 	%r22, %r15, %r22;
$L__BB3_5:
	bar.sync 	0;
	st.global.u32 	[%rd2], %r22;
	bar.sync 	0;
	shl.b32 	%r20, %r20, 1;
	setp.lt.u32 	%p4, %r20, %r1;
	@%p4 bra 	$L__BB3_3;
$L__BB3_6:
	setp.eq.s32 	%p5, %r4, 0;
	@%p5 bra 	$L__BB3_8;
	ld.global.u32 	%r16, [%rd2];
	sub.s32 	%r17, %r16, %r4;
	cvta.to.global.u64 	%rd8, %rd3;
	add.s64 	%rd10, %rd8, %rd5;
	ld.global.u32 	%r18, [%rd10];
	add.s32 	%r19, %r17, %r18;
	st.global.u32 	[%rd10], %r19;
$L__BB3_8:
	ret;

}
	// .globl	_Z12CalSortArrayPiPKiS1_S1_i
.visible .entry _Z12CalSortArrayPiPKiS1_S1_i(
	.param .u64 .ptr .align 1 _Z12CalSortArrayPiPKiS1_S1_i_param_0,
	.param .u64 .ptr .align 1 _Z12CalSortArrayPiPKiS1_S1_i_param_1,
	.param .u64 .ptr .align 1 _Z12CalSortArrayPiPKiS1_S1_i_param_2,
	.param .u64 .ptr .align 1 _Z12CalSortArrayPiPKiS1_S1_i_param_3,
	.param .u32 _Z12CalSortArrayPiPKiS1_S1_i_param_4
)
{
	.reg .pred 	%p<2>;
	.reg .b32 	%r<17>;
	.reg .b64 	%rd<16>;

	ld.param.u64 	%rd1, [_Z12CalSortArrayPiPKiS1_S1_i_param_0];
	ld.param.u64 	%rd2, [_Z12CalSortArrayPiPKiS1_S1_i_param_1];
	ld.param.u64 	%rd3, [_Z12CalSortArrayPiPKiS1_S1_i_param_2];
	ld.param.u64 	%rd4, [_Z12CalSortArrayPiPKiS1_S1_i_param_3];
	ld.param.u32 	%r3, [_Z12CalSortArrayPiPKiS1_S1_i_param_4];
	mov.u32 	%r4, %ntid.x;
	mov.u32 	%r1, %ctaid.x;
	mov.u32 	%r5, %tid.x;
	mad.lo.s32 	%r2, %r4, %r1, %r5;
	setp.gt.s32 	%p1, %r2, 99999;
	@%p1 bra 	$L__BB4_2;
	cvta.to.global.u64 	%rd5, %rd2;
	cvta.to.global.u64 	%rd6, %rd3;
	cvta.to.global.u64 	%rd7, %rd4;
	cvta.to.global.u64 	%rd8, %rd1;
	mul.wide.s32 	%rd9, %r2, 4;
	add.s64 	%rd10, %rd5, %rd9;
	ld.global.u32 	%r6, [%rd10];
	div.s32 	%r7, %r6, %r3;
	shr.u32 	%r8, %r7, 31;
	add.s32 	%r9, %r7, %r8;
	and.b32  	%r10, %r9, -2;
	sub.s32 	%r11, %r7, %r10;
	mov.u32 	%r12, %nctaid.x;
	mad.lo.s32 	%r13, %r11, %r12, %r1;
	mul.wide.u32 	%rd11, %r13, 4;
	add.s64 	%rd12, %rd6, %rd11;
	ld.global.u32 	%r14, [%rd12];
	add.s64 	%rd13, %rd7, %rd9;
	ld.global.u32 	%r15, [%rd13];
	add.s32 	%r16, %r15, %r14;
	mul.wide.s32 	%rd14, %r16, 4;
	add.s64 	%rd15, %rd8, %rd14;
	st.global.u32 	[%rd15], %r6;
$L__BB4_2:
	ret;

}


// ===== COMPILED SASS (sm_100) =====

	.target	sm_100

	.elftype	@"ET_EXEC"


//--------------------- .note.nv.tkinfo           --------------------------
	.section	.note.nv.tkinfo,"",@"SHT_NOTE"
	.sectionflags	@"SHF_NOTE_NV_TKINFO"
	.tkinfo
        /*0018*/ 	.word	0x00000002
        /*0030*/ 	.string	""
        /*0030*/ 	.string	"ptxas"
        /*0030*/ 	.string	"Cuda compilation tools, release 13.0, V13.0.88"
        /*0030*/ 	.string	"Build cuda_13.0.r13.0/compiler.36424714_0"
        /*0030*/ 	.string	"-arch sm_100 -m 64 "



//--------------------- .note.nv.cuinfo           --------------------------
	.section	.note.nv.cuinfo,"",@"SHT_NOTE"
	.sectionflags	@"SHF_NOTE_NV_CUINFO"
        /*0018*/ 	.short	0x0002
        /*001a*/ 	.short	0x0064
        /*001c*/ 	.short	0x0082
	.zero		2


//--------------------- .nv.info                  --------------------------
	.section	.nv.info,"",@"SHT_CUDA_INFO"
	.align	4


	//----- nvinfo : EIATTR_REGCOUNT
	.align		4
        /*0000*/ 	.byte	0x04, 0x2f
        /*0002*/ 	.short	(.L_1 - .L_0)
	.align		4
.L_0:
        /*0004*/ 	.word	index@(_Z15CalBinHistogramPiPKii)
        /*0008*/ 	.word	0x0000000c


	//----- nvinfo : EIATTR_FRAME_SIZE
	.align		4
.L_1:
        /*000c*/ 	.byte	0x04, 0x11
        /*000e*/ 	.short	(.L_3 - .L_2)
	.align		4
.L_2:
        /*0010*/ 	.word	index@(_Z15CalBinHistogramPiPKii)
        /*0014*/ 	.word	0x00000000


	//----- nvinfo : EIATTR_REGCOUNT
	.align		4
.L_3:
        /*0018*/ 	.byte	0x04, 0x2f
        /*001a*/ 	.short	(.L_5 - .L_4)
	.align		4
.L_4:
        /*001c*/ 	.word	index@(_Z10CalBinScanPiS_)
        /*0020*/ 	.word	0x0000000e


	//----- nvinfo : EIATTR_FRAME_SIZE
	.align		4
.L_5:
        /*0024*/ 	.byte	0x04, 0x11
        /*0026*/ 	.short	(.L_7 - .L_6)
	.align		4
.L_6:
        /*0028*/ 	.word	index@(_Z10CalBinScanPiS_)
        /*002c*/ 	.word	0x00000000


	//----- nvinfo : EIATTR_REGCOUNT
	.align		4
.L_7:
        /*0030*/ 	.byte	0x04, 0x2f
        /*0032*/ 	.short	(.L_9 - .L_8)
	.align		4
.L_8:
        /*0034*/ 	.word	index@(_Z12CalScanArrayPiPKiii)
        /*0038*/ 	.word	0x0000000c


	//----- nvinfo : EIATTR_FRAME_SIZE
	.align		4
.L_9:
        /*003c*/ 	.byte	0x04, 0x11
        /*003e*/ 	.short	(.L_11 - .L_10)
	.align		4
.L_10:
        /*0040*/ 	.word	index@(_Z12CalScanArrayPiPKiii)
        /*0044*/ 	.word	0x00000000


	//----- nvinfo : EIATTR_REGCOUNT
	.align		4
.L_11:
        /*0048*/ 	.byte	0x04, 0x2f
        /*004a*/ 	.short	(.L_13 - .L_12)
	.align		4
.L_12:
        /*004c*/ 	.word	index@(_Z9CalOffsetPiS_)
        /*0050*/ 	.word	0x0000000e


	//----- nvinfo : EIATTR_FRAME_SIZE
	.align		4
.L_13:
        /*0054*/ 	.byte	0x04, 0x11
        /*0056*/ 	.short	(.L_15 - .L_14)
	.align		4
.L_14:
        /*0058*/ 	.word	index@(_Z9CalOffsetPiS_)
        /*005c*/ 	.word	0x00000000


	//----- nvinfo : EIATTR_REGCOUNT
	.align		4
.L_15:
        /*0060*/ 	.byte	0x04, 0x2f
        /*0062*/ 	.short	(.L_17 - .L_16)
	.align		4
.L_16:
        /*0064*/ 	.word	index@(_Z12CalSortArrayPiPKiS1_S1_i)
        /*0068*/ 	.word	0x00000010


	//----- nvinfo : EIATTR_FRAME_SIZE
	.align		4
.L_17:
        /*006c*/ 	.byte	0x04, 0x11
        /*006e*/ 	.short	(.L_19 - .L_18)
	.align		4
.L_18:
        /*0070*/ 	.word	index@(_Z12CalSortArrayPiPKiS1_S1_i)
        /*0074*/ 	.word	0x00000000


	//----- nvinfo : EIATTR_MIN_STACK_SIZE
	.align		4
.L_19:
        /*0078*/ 	.byte	0x04, 0x12
        /*007a*/ 	.short	(.L_21 - .L_20)
	.align		4
.L_20:
        /*007c*/ 	.word	index@(_Z12CalSortArrayPiPKiS1_S1_i)
        /*0080*/ 	.word	0x00000000


	//----- nvinfo : EIATTR_MIN_STACK_SIZE
	.align		4
.L_21:
        /*0084*/ 	.byte	0x04, 0x12
        /*0086*/ 	.short	(.L_23 - .L_22)
	.align		4
.L_22:
        /*0088*/ 	.word	index@(_Z9CalOffsetPiS_)
        /*008c*/ 	.word	0x00000000


	//----- nvinfo : EIATTR_MIN_STACK_SIZE
	.align		4
.L_23:
        /*0090*/ 	.byte	0x04, 0x12
        /*0092*/ 	.short	(.L_25 - .L_24)
	.align		4
.L_24:
        /*0094*/ 	.word	index@(_Z12CalScanArrayPiPKiii)
        /*0098*/ 	.word	0x00000000


	//----- nvinfo : EIATTR_MIN_STACK_SIZE
	.align		4
.L_25:
        /*009c*/ 	.byte	0x04, 0x12
        /*009e*/ 	.short	(.L_27 - .L_26)
	.align		4
.L_26:
        /*00a0*/ 	.word	index@(_Z10CalBinScanPiS_)
        /*00a4*/ 	.word	0x00000000


	//----- nvinfo : EIATTR_MIN_STACK_SIZE
	.align		4
.L_27:
        /*00a8*/ 	.byte	0x04, 0x12
        /*00aa*/ 	.short	(.L_29 - .L_28)
	.align		4
.L_28:
        /*00ac*/ 	.word	index@(_Z15CalBinHistogramPiPKii)
        /*00b0*/ 	.word	0x00000000
.L_29:


//--------------------- .nv.compat                --------------------------
	.section	.nv.compat,"",@"SHT_CUDA_COMPAT_INFO"
	.align	4
        /*0000*/ 	.byte	0x02, 0x09, 0x00, 0x00, 0x02, 0x02, 0x01, 0x00, 0x02, 0x05, 0x05, 0x00, 0x03, 0x07, 0x01, 0x01
        /*0010*/ 	.byte	0x02, 0x03, 0x00, 0x00, 0x02, 0x06, 0x01, 0x00, 0x04, 0x0b, 0x08, 0x00, 0x09, 0x00, 0x00, 0x00
        /*0020*/ 	.byte	0x00, 0x00, 0x00, 0x00


//--------------------- .nv.info._Z12CalSortArrayPiPKiS1_S1_i --------------------------
	.section	.nv.info._Z12CalSortArrayPiPKiS1_S1_i,"",@"SHT_CUDA_INFO"
	.sectionflags	@""
	.align	4


	//----- nvinfo : EIATTR_CUDA_API_VERSION
	.align		4
        /*0000*/ 	.byte	0x04, 0x37
        /*0002*/ 	.short	(.L_31 - .L_30)
.L_30:
        /*0004*/ 	.word	0x00000082


	//----- nvinfo : EIATTR_KPARAM_INFO
	.align		4
.L_31:
        /*0008*/ 	.byte	0x04, 0x17
        /*000a*/ 	.short	(.L_33 - .L_32)
.L_32:
        /*000c*/ 	.word	0x00000000
        /*0010*/ 	.short	0x0004
        /*0012*/ 	.short	0x0020
        /*0014*/ 	.byte	0x00, 0xf0, 0x11, 0x00


	//----- nvinfo : EIATTR_KPARAM_INFO
	.align		4
.L_33:
        /*0018*/ 	.byte	0x04, 0x17
        /*001a*/ 	.short	(.L_35 - .L_34)
.L_34:
        /*001c*/ 	.word	0x00000000
        /*0020*/ 	.short	0x0003
        /*0022*/ 	.short	0x0018
        /*0024*/ 	.byte	0x00, 0xf5, 0x21, 0x00


	//----- nvinfo : EIATTR_KPARAM_INFO
	.align		4
.L_35:
        /*0028*/ 	.byte	0x04, 0x17
        /*002a*/ 	.short	(.L_37 - .L_36)
.L_36:
        /*002c*/ 	.word	0x00000000
        /*0030*/ 	.short	0x0002
        /*0032*/ 	.short	0x0010
        /*0034*/ 	.byte	0x00, 0xf5, 0x21, 0x00


	//----- nvinfo : EIATTR_KPARAM_INFO
	.align		4
.L_37:
        /*0038*/ 	.byte	0x04, 0x17
        /*003a*/ 	.short	(.L_39 - .L_38)
.L_38:
        /*003c*/ 	.word	0x00000000
        /*0040*/ 	.short	0x0001
        /*0042*/ 	.short	0x0008
        /*0044*/ 	.byte	0x00, 0xf5, 0x21, 0x00


	//----- nvinfo : EIATTR_KPARAM_INFO
	.align		4
.L_39:
        /*0048*/ 	.byte	0x04, 0x17
        /*004a*/ 	.short	(.L_41 - .L_40)
.L_40:
        /*004c*/ 	.word	0x00000000
        /*0050*/ 	.short	0x0000
        /*0052*/ 	.short	0x0000
        /*0054*/ 	.byte	0x00, 0xf5, 0x21, 0x00


	//----- nvinfo : EIATTR_SPARSE_MMA_MASK
	.align		4
.L_41:
        /*0058*/ 	.byte	0x03, 0x50
        /*005a*/ 	.short	0x0000


	//----- nvinfo : EIATTR_MAXREG_COUNT
	.align		4
        /*005c*/ 	.byte	0x03, 0x1b
        /*005e*/ 	.short	0x00ff


	//----- nvinfo : EIATTR_MERCURY_ISA_VERSION
	.align		4
        /*0060*/ 	.byte	0x03, 0x5f
        /*0062*/ 	.short	0x0101


	//----- nvinfo : EIATTR_VRC_CTA_INIT_COUNT
	.align		4
        /*0064*/ 	.byte	0x02, 0x4a
	.zero		1
	.zero		1


	//----- nvinfo : EIATTR_EXIT_INSTR_OFFSETS
	.align		4
        /*0068*/ 	.byte	0x04, 0x1c
        /*006a*/ 	.short	(.L_43 - .L_42)


	//   ....[0]....
.L_42:
        /*006c*/ 	.word	0x00000060


	//   ....[1]....
        /*0070*/ 	.word	0x00000330


	//----- nvinfo : EIATTR_CBANK_PARAM_SIZE
	.align		4
.L_43:
        /*0074*/ 	.byte	0x03, 0x19
        /*0076*/ 	.short	0x0024


	//----- nvinfo : EIATTR_PARAM_CBANK
	.align		4
        /*0078*/ 	.byte	0x04, 0x0a
        /*007a*/ 	.short	(.L_45 - .L_44)
	.align		4
.L_44:
        /*007c*/ 	.word	index@(.nv.constant0._Z12CalSortArrayPiPKiS1_S1_i)
        /*0080*/ 	.short	0x0380
        /*0082*/ 	.short	0x0024


	//----- nvinfo : EIATTR_SW_WAR
	.align		4
.L_45:
        /*0084*/ 	.byte	0x04, 0x36
        /*0086*/ 	.short	(.L_47 - .L_46)
.L_46:
        /*0088*/ 	.word	0x00000008
.L_47:


//--------------------- .nv.info._Z9CalOffsetPiS_ --------------------------
	.section	.nv.info._Z9CalOffsetPiS_,"",@"SHT_CUDA_INFO"
	.sectionflags	@""
	.align	4


	//----- nvinfo : EIATTR_CUDA_API_VERSION
	.align		4
        /*0000*/ 	.byte	0x04, 0x37
        /*0002*/ 	.short	(.L_49 - .L_48)
.L_48:
        /*0004*/ 	.word	0x00000082


	//----- nvinfo : EIATTR_KPARAM_INFO
	.align		4
.L_49:
        /*0008*/ 	.byte	0x04, 0x17
        /*000a*/ 	.short	(.L_51 - .L_50)
.L_50:
        /*000c*/ 	.word	0x00000000
        /*0010*/ 	.short	0x0001
        /*0012*/ 	.short	0x0008
        /*0014*/ 	.byte	0x00, 0xf5, 0x21, 0x00


	//----- nvinfo : EIATTR_KPARAM_INFO
	.align		4
.L_51:
        /*0018*/ 	.byte	0x04, 0x17
        /*001a*/ 	.short	(.L_53 - .L_52)
.L_52:
        /*001c*/ 	.word	0x00000000
        /*0020*/ 	.short	0x0000
        /*0022*/ 	.short	0x0000
        /*0024*/ 	.byte	0x00, 0xf5, 0x21, 0x00


	//----- nvinfo : EIATTR_SPARSE_MMA_MASK
	.align		4
.L_53:
        /*0028*/ 	.byte	0x03, 0x50
        /*002a*/ 	.short	0x0000


	//----- nvinfo : EIATTR_MAXREG_COUNT
	.align		4
        /*002c*/ 	.byte	0x03, 0x1b
        /*002e*/ 	.short	0x00ff


	//----- nvinfo : EIATTR_NUM_BARRIERS
	.align		4
        /*0030*/ 	.byte	0x02, 0x4c
        /*0032*/ 	.byte	0x01
	.zero		1


	//----- nvinfo : EIATTR_MERCURY_ISA_VERSION
	.align		4
        /*0034*/ 	.byte	0x03, 0x5f
        /*0036*/ 	.short	0x0101


	//----- nvinfo : EIATTR_VRC_CTA_INIT_COUNT
	.align		4
        /*0038*/ 	.byte	0x02, 0x4a
	.zero		1
	.zero		1


	//----- nvinfo : EIATTR_EXIT_INSTR_OFFSETS
	.align		4
        /*003c*/ 	.byte	0x04, 0x1c
        /*003e*/ 	.short	(.L_55 - .L_54)


	//   ....[0]....
.L_54:
        /*0040*/ 	.word	0x00000070


	//   ....[1]....
        /*0044*/ 	.word	0x00000210


	//   ....[2]....
        /*0048*/ 	.word	0x00000280


	//----- nvinfo : EIATTR_CRS_STACK_SIZE
	.align		4
.L_55:
        /*004c*/ 	.byte	0x04, 0x1e
        /*004e*/ 	.short	(.L_57 - .L_56)
.L_56:
        /*0050*/ 	.word	0x00000000


	//----- nvinfo : EIATTR_CBANK_PARAM_SIZE
	.align		4
.L_57:
        /*0054*/ 	.byte	0x03, 0x19
        /*0056*/ 	.short	0x0010


	//----- nvinfo : EIATTR_PARAM_CBANK
	.align		4
        /*0058*/ 	.byte	0x04, 0x0a
        /*005a*/ 	.short	(.L_59 - .L_58)
	.align		4
.L_58:
        /*005c*/ 	.word	index@(.nv.constant0._Z9CalOffsetPiS_)
        /*0060*/ 	.short	0x0380
        /*0062*/ 	.short	0x0010


	//----- nvinfo : EIATTR_SW_WAR
	.align		4
.L_59:
        /*0064*/ 	.byte	0x04, 0x36
        /*0066*/ 	.short	(.L_61 - .L_60)
.L_60:
        /*0068*/ 	.word	0x00000008
.L_61:


//--------------------- .nv.info._Z12CalScanArrayPiPKiii --------------------------
	.section	.nv.info._Z12CalScanArrayPiPKiii,"",@"SHT_CUDA_INFO"
	.sectionflags	@""
	.align	4


	//----- nvinfo : EIATTR_CUDA_API_VERSION
	.align		4
        /*0000*/ 	.byte	0x04, 0x37
        /*0002*/ 	.short	(.L_63 - .L_62)
.L_62:
        /*0004*/ 	.word	0x00000082


	//----- nvinfo : EIATTR_KPARAM_INFO
	.align		4
.L_63:
        /*0008*/ 	.byte	0x04, 0x17
        /*000a*/ 	.short	(.L_65 - .L_64)
.L_64:
        /*000c*/ 	.word	0x00000000
        /*0010*/ 	.short	0x0003
        /*0012*/ 	.short	0x0014
        /*0014*/ 	.byte	0x00, 0xf0, 0x11, 0x00


	//----- nvinfo : EIATTR_KPARAM_INFO
	.align		4
.L_65:
        /*0018*/ 	.byte	0x04, 0x17
        /*001a*/ 	.short	(.L_67 - .L_66)
.L_66:
        /*001c*/ 	.word	0x00000000
        /*0020*/ 	.short	0x0002
        /*0022*/ 	.short	0x0010
        /*0024*/ 	.byte	0x00, 0xf0, 0x11, 0x00


	//----- nvinfo : EIATTR_KPARAM_INFO
	.align		4
.L_67:
        /*0028*/ 	.byte	0x04, 0x17
        /*002a*/ 	.short	(.L_69 - .L_68)
.L_68:
        /*002c*/ 	.word	0x00000000
        /*0030*/ 	.short	0x0001
        /*0032*/ 	.short	0x0008
        /*0034*/ 	.byte	0x00, 0xf5, 0x21, 0x00


	//----- nvinfo : EIATTR_KPARAM_INFO
	.align		4
.L_69:
        /*0038*/ 	.byte	0x04, 0x17
        /*003a*/ 	.short	(.L_71 - .L_70)
.L_70:
        /*003c*/ 	.word	0x00000000
        /*0040*/ 	.short	0x0000
        /*0042*/ 	.short	0x0000
        /*0044*/ 	.byte	0x00, 0xf5, 0x21, 0x00


	//----- nvinfo : EIATTR_SPARSE_MMA_MASK
	.align		4
.L_71:
        /*0048*/ 	.byte	0x03, 0x50
        /*004a*/ 	.short	0x0000


	//----- nvinfo : EIATTR_MAXREG_COUNT
	.align		4
        /*004c*/ 	.byte	0x03, 0x1b
        /*004e*/ 	.short	0x00ff


	//----- nvinfo : EIATTR_MERCURY_ISA_VERSION
	.align		4
        /*0050*/ 	.byte	0x03, 0x5f
        /*0052*/ 	.short	0x0101


	//----- nvinfo : EIATTR_VRC_CTA_INIT_COUNT
	.align		4
        /*0054*/ 	.byte	0x02, 0x4a
	.zero		1
	.zero		1


	//----- nvinfo : EIATTR_EXIT_INSTR_OFFSETS
	.align		4
        /*0058*/ 	.byte	0x04, 0x1c
        /*005a*/ 	.short	(.L_73 - .L_72)


	//   ....[0]....
.L_72:
        /*005c*/ 	.word	0x00000060


	//   ....[1]....
        /*0060*/ 	.word	0x000002c0


	//   ....[2]....
        /*0064*/ 	.word	0x00000300


	//----- nvinfo : EIATTR_CBANK_PARAM_SIZE
	.align		4
.L_73:
        /*0068*/ 	.byte	0x03, 0x19
        /*006a*/ 	.short	0x0018


	//----- nvinfo : EIATTR_PARAM_CBANK
	.align		4
        /*006c*/ 	.byte	0x04, 0x0a
        /*006e*/ 	.short	(.L_75 - .L_74)
	.align		4
.L_74:
        /*0070*/ 	.word	index@(.nv.constant0._Z12CalScanArrayPiPKiii)
        /*0074*/ 	.short	0x0380
        /*0076*/ 	.short	0x0018


	//----- nvinfo : EIATTR_SW_WAR
	.align		4
.L_75:
        /*0078*/ 	.byte	0x04, 0x36
        /*007a*/ 	.short	(.L_77 - .L_76)
.L_76:
        /*007c*/ 	.word	0x00000008
.L_77:


//--------------------- .nv.info._Z10CalBinScanPiS_ --------------------------
	.section	.nv.info._Z10CalBinScanPiS_,"",@"SHT_CUDA_INFO"
	.sectionflags	@""
	.align	4


	//----- nvinfo : EIATTR_CUDA_API_VERSION
	.align		4
        /*0000*/ 	.byte	0x04, 0x37
        /*0002*/ 	.short	(.L_79 - .L_78)
.L_78:
        /*0004*/ 	.word	0x00000082


	//----- nvinfo : EIATTR_KPARAM_INFO
	.align		4
.L_79:
        /*0008*/ 	.byte	0x04, 0x17
        /*000a*/ 	.short	(.L_81 - .L_80)
.L_80:
        /*000c*/ 	.word	0x00000000
        /*0010*/ 	.short	0x0001
        /*0012*/ 	.short	0x0008
        /*0014*/ 	.byte	0x00, 0xf5, 0x21, 0x00


	//----- nvinfo : EIATTR_KPARAM_INFO
	.align		4
.L_81:
        /*0018*/ 	.byte	0x04, 0x17
        /*001a*/ 	.short	(.L_83 - .L_82)
.L_82:
        /*001c*/ 	.word	0x00000000
        /*0020*/ 	.short	0x0000
        /*0022*/ 	.short	0x0000
        /*0024*/ 	.byte	0x00, 0xf5, 0x21, 0x00


	//----- nvinfo : EIATTR_SPARSE_MMA_MASK
	.align		4
.L_83:
        /*0028*/ 	.byte	0x03, 0x50
        /*002a*/ 	.short	0x0000


	//----- nvinfo : EIATTR_MAXREG_COUNT
	.align		4
        /*002c*/ 	.byte	0x03, 0x1b
        /*002e*/ 	.short	0x00ff


	//----- nvinfo : EIATTR_NUM_BARRIERS
	.align		4
        /*0030*/ 	.byte	0x02, 0x4c
        /*0032*/ 	.byte	0x01
	.zero		1


	//----- nvinfo : EIATTR_MERCURY_ISA_VERSION
	.align		4
        /*0034*/ 	.byte	0x03, 0x5f
        /*0036*/ 	.short	0x0101


	//----- nvinfo : EIATTR_VRC_CTA_INIT_COUNT
	.align		4
        /*0038*/ 	.byte	0x02, 0x4a
	.zero		1
	.zero		1


	//----- nvinfo : EIATTR_EXIT_INSTR_OFFSETS
	.align		4
        /*003c*/ 	.byte	0x04, 0x1c
        /*003e*/ 	.short	(.L_85 - .L_84)


	//   ....[0]....
.L_84:
        /*0040*/ 	.word	0x00000220


	//----- nvinfo : EIATTR_CRS_STACK_SIZE
	.align		4
.L_85:
        /*0044*/ 	.byte	0x04, 0x1e
        /*0046*/ 	.short	(.L_87 - .L_86)
.L_86:
        /*0048*/ 	.word	0x00000000


	//----- nvinfo : EIATTR_CBANK_PARAM_SIZE
	.align		4
.L_87:
        /*004c*/ 	.byte	0x03, 0x19
        /*004e*/ 	.short	0x0010


	//----- nvinfo : EIATTR_PARAM_CBANK
	.align		4
        /*0050*/ 	.byte	0x04, 0x0a
        /*0052*/ 	.short	(.L_89 - .L_88)
	.align		4
.L_88:
        /*0054*/ 	.word	index@(.nv.constant0._Z10CalBinScanPiS_)
        /*0058*/ 	.short	0x0380
        /*005a*/ 	.short	0x0010


	//----- nvinfo : EIATTR_SW_WAR
	.align		4
.L_89:
        /*005c*/ 	.byte	0x04, 0x36
        /*005e*/ 	.short	(.L_91 - .L_90)
.L_90:
        /*0060*/ 	.word	0x00000008
.L_91:


//--------------------- .nv.info._Z15CalBinHistogramPiPKii --------------------------
	.section	.nv.info._Z15CalBinHistogramPiPKii,"",@"SHT_CUDA_INFO"
	.sectionflags	@""
	.align	4


	//----- nvinfo : EIATTR_CUDA_API_VERSION
	.align		4
        /*0000*/ 	.byte	0x04, 0x37
        /*0002*/ 	.short	(.L_93 - .L_92)
.L_92:
        /*0004*/ 	.word	0x00000082


	//----- nvinfo : EIATTR_KPARAM_INFO
	.align		4
.L_93:
        /*0008*/ 	.byte	0x04, 0x17
        /*000a*/ 	.short	(.L_95 - .L_94)
.L_94:
        /*000c*/ 	.word	0x00000000
        /*0010*/ 	.short	0x0002
        /*0012*/ 	.short	0x0010
        /*0014*/ 	.byte	0x00, 0xf0, 0x11, 0x00


	//----- nvinfo : EIATTR_KPARAM_INFO
	.align		4
.L_95:
        /*0018*/ 	.byte	0x04, 0x17
        /*001a*/ 	.short	(.L_97 - .L_96)
.L_96:
        /*001c*/ 	.word	0x00000000
        /*0020*/ 	.short	0x0001
        /*0022*/ 	.short	0x0008
        /*0024*/ 	.byte	0x00, 0xf5, 0x21, 0x00


	//----- nvinfo : EIATTR_KPARAM_INFO
	.align		4
.L_97:
        /*0028*/ 	.byte	0x04, 0x17
        /*002a*/ 	.short	(.L_99 - .L_98)
.L_98:
        /*002c*/ 	.word	0x00000000
        /*0030*/ 	.short	0x0000
        /*0032*/ 	.short	0x0000
        /*0034*/ 	.byte	0x00, 0xf5, 0x21, 0x00


	//----- nvinfo : EIATTR_SPARSE_MMA_MASK
	.align		4
.L_99:
        /*0038*/ 	.byte	0x03, 0x50
        /*003a*/ 	.short	0x0000


	//----- nvinfo : EIATTR_MAXREG_COUNT
	.align		4
        /*003c*/ 	.byte	0x03, 0x1b
        /*003e*/ 	.short	0x00ff


	//----- nvinfo : EIATTR_MERCURY_ISA_VERSION
	.align		4
        /*0040*/ 	.byte	0x03, 0x5f
        /*0042*/ 	.short	0x0101


	//----- nvinfo : EIATTR_VRC_CTA_INIT_COUNT
	.align		4
        /*0044*/ 	.byte	0x02, 0x4a
	.zero		1
	.zero		1


	//----- nvinfo : EIATTR_EXIT_INSTR_OFFSETS
	.align		4
        /*0048*/ 	.byte	0x04, 0x1c
        /*004a*/ 	.short	(.L_101 - .L_100)


	//   ....[0]....
.L_100:
        /*004c*/ 	.word	0x00000060


	//   ....[1]....
        /*0050*/ 	.word	0x000002c0


	//----- nvinfo : EIATTR_CBANK_PARAM_SIZE
	.align		4
.L_101:
        /*0054*/ 	.byte	0x03, 0x19
        /*0056*/ 	.short	0x0014


	//----- nvinfo : EIATTR_PARAM_CBANK
	.align		4
        /*0058*/ 	.byte	0x04, 0x0a
        /*005a*/ 	.short	(.L_103 - .L_102)
	.align		4
.L_102:
        /*005c*/ 	.word	index@(.nv.constant0._Z15CalBinHistogramPiPKii)
        /*0060*/ 	.short	0x0380
        /*0062*/ 	.short	0x0014


	//----- nvinfo : EIATTR_SW_WAR
	.align		4
.L_103:
        /*0064*/ 	.byte	0x04, 0x36
        /*0066*/ 	.short	(.L_105 - .L_104)
.L_104:
        /*0068*/ 	.word	0x00000008
.L_105:


//--------------------- .nv.callgraph             --------------------------
	.section	.nv.callgraph,"",@"SHT_CUDA_CALLGRAPH"
	.align	4
	.sectionentsize	8
	.align		4
        /*0000*/ 	.word	0x00000000
	.align		4
        /*0004*/ 	.word	0xffffffff
	.align		4
        /*0008*/ 	.word	0x00000000
	.align		4
        /*000c*/ 	.word	0xfffffffe
	.align		4
        /*0010*/ 	.word	0x00000000
	.align		4
        /*0014*/ 	.word	0xfffffffd
	.align		4
        /*0018*/ 	.word	0x00000000
	.align		4
        /*001c*/ 	.word	0xfffffffc


//--------------------- .text._Z12CalSortArrayPiPKiS1_S1_i --------------------------
	.section	.text._Z12CalSortArrayPiPKiS1_S1_i,"ax",@progbits
	.align	128
        .global         _Z12CalSortArrayPiPKiS1_S1_i
        .type           _Z12CalSortArrayPiPKiS1_S1_i,@function
        .size           _Z12CalSortArrayPiPKiS1_S1_i,(.L_x_13 - _Z12CalSortArrayPiPKiS1_S1_i)
        .other          _Z12CalSortArrayPiPKiS1_S1_i,@"STO_CUDA_ENTRY STV_DEFAULT"
_Z12CalSortArrayPiPKiS1_S1_i:
.text._Z12CalSortArrayPiPKiS1_S1_i:
[----:B------:R-:W-:Y:S01]  /*0000*/  LDC R1, c[0x0][0x37c] ;  /* 0x0000df00ff017b82 */ /* 0x000fe20000000800 */
[----:B------:R-:W0:Y:S01]  /*0010*/  S2R R2, SR_CTAID.X ;  /* 0x0000000000027919 */ /* 0x000e220000002500 */
[----:B------:R-:W0:Y:S01]  /*0020*/  LDCU UR4, c[0x0][0x360] ;  /* 0x00006c00ff0477ac */ /* 0x000e220008000800 */
[----:B------:R-:W0:Y:S02]  /*0030*/  S2R R3, SR_TID.X ;  /* 0x0000000000037919 */ /* 0x000e240000002100 */
[----:B0-----:R-:W-:-:S05]  /*0040*/  IMAD R3, R2, UR4, R3 ;  /* 0x0000000402037c24 */ /* 0x001fca000f8e0203 */
[----:B------:R-:W-:-:S13]  /*0050*/  ISETP.GT.AND P0, PT, R3, 0x1869f, PT ;  /* 0x0001869f0300780c */ /* 0x000fda0003f04270 */
[----:B------:R-:W-:Y:S05]  /*0060*/  @P0 EXIT ;  /* 0x000000000000094d */ /* 0x000fea0003800000 */
[----:B------:R-:W0:Y:S01]  /*0070*/  LDC.64 R4, c[0x0][0x388] ;  /* 0x0000e200ff047b82 */ /* 0x000e220000000a00 */
[----:B------:R-:W1:Y:S07]  /*0080*/  LDCU.64 UR4, c[0x0][0x358] ;  /* 0x00006b00ff0477ac */ /* 0x000e6e0008000a00 */
[----:B------:R-:W2:Y:S01]  /*0090*/  LDC R11, c[0x0][0x3a0] ;  /* 0x0000e800ff0b7b82 */ /* 0x000ea20000000800 */
[----:B0-----:R-:W-:-:S05]  /*00a0*/  IMAD.WIDE R4, R3, 0x4, R4 ;  /* 0x0000000403047825 */ /* 0x001fca00078e0204 */
[----:B-1----:R-:W3:Y:S01]  /*00b0*/  LDG.E R0, desc[UR4][R4.64] ;  /* 0x0000000404007981 */ /* 0x002ee2000c1e1900 */
[----:B------:R-:W0:Y:S01]  /*00c0*/  LDCU UR6, c[0x0][0x370] ;  /* 0x00006e00ff0677ac */ /* 0x000e220008000800 */
[----:B--2---:R-:W-:-:S04]  /*00d0*/  IABS R9, R11 ;  /* 0x0000000b00097213 */ /* 0x004fc80000000000 */
[----:B------:R-:W1:Y:S08]  /*00e0*/  I2F.RP R8, R9 ;  /* 0x0000000900087306 */ /* 0x000e700000209400 */
[----:B-1----:R-:W1:Y:S02]  /*00f0*/  MUFU.RCP R8, R8 ;  /* 0x0000000800087308 */ /* 0x002e640000001000 */
[----:B-1----:R-:W-:-:S06]  /*0100*/  VIADD R6, R8, 0xffffffe ;  /* 0x0ffffffe08067836 */ /* 0x002fcc0000000000 */
[----:B------:R1:W2:Y:S02]  /*0110*/  F2I.FTZ.U32.TRUNC.NTZ R7, R6 ;  /* 0x0000000600077305 */ /* 0x0002a4000021f000 */
[----:B-1----:R-:W-:Y:S01]  /*0120*/  IMAD.MOV.U32 R6, RZ, RZ, RZ ;  /* 0x000000ffff067224 */ /* 0x002fe200078e00ff */
[----:B--2---:R-:W-:-:S05]  /*0130*/  IADD3 R10, PT, PT, RZ, -R7, RZ ;  /* 0x80000007ff0a7210 */ /* 0x004fca0007ffe0ff */
[----:B------:R-:W-:-:S04]  /*0140*/  IMAD R13, R10, R9, RZ ;  /* 0x000000090a0d7224 */ /* 0x000fc800078e02ff */
[----:B------:R-:W-:Y:S01]  /*0150*/  IMAD.HI.U32 R7, R7, R13, R6 ;  /* 0x0000000d07077227 */ /* 0x000fe200078e0006 */
[----:B---3--:R-:W-:-:S05]  /*0160*/  IABS R4, R0 ;  /* 0x0000000000047213 */ /* 0x008fca0000000000 */
[----:B------:R-:W-:-:S05]  /*0170*/  IMAD.HI.U32 R7, R7, R4, RZ ;  /* 0x0000000407077227 */ /* 0x000fca00078e00ff */
[----:B------:R-:W-:-:S05]  /*0180*/  IADD3 R5, PT, PT, -R7, RZ, RZ ;  /* 0x000000ff07057210 */ /* 0x000fca0007ffe1ff */
[----:B------:R-:W-:-:S05]  /*0190*/  IMAD R4, R9, R5, R4 ;  /* 0x0000000509047224 */ /* 0x000fca00078e0204 */
[----:B------:R-:W-:-:S13]  /*01a0*/  ISETP.GT.U32.AND P2, PT, R9, R4, PT ;  /* 0x000000040900720c */ /* 0x000fda0003f44070 */
[----:B------:R-:W-:Y:S01]  /*01b0*/  @!P2 IMAD.IADD R4, R4, 0x1, -R9 ;  /* 0x000000010404a824 */ /* 0x000fe200078e0a09 */
[----:B------:R-:W-:Y:S02]  /*01c0*/  @!P2 IADD3 R7, PT, PT, R7, 0x1, RZ ;  /* 0x000000010707a810 */ /* 0x000fe40007ffe0ff */
[----:B------:R-:W-:Y:S02]  /*01d0*/  ISETP.NE.AND P2, PT, R11, RZ, PT ;  /* 0x000000ff0b00720c */ /* 0x000fe40003f45270 */
[----:B------:R-:W-:Y:S02]  /*01e0*/  ISETP.GE.U32.AND P0, PT, R4, R9, PT ;  /* 0x000000090400720c */ /* 0x000fe40003f06070 */
[----:B------:R-:W-:-:S04]  /*01f0*/  LOP3.LUT R4, R0, R11, RZ, 0x3c, !PT ;  /* 0x0000000b00047212 */ /* 0x000fc800078e3cff */
[----:B------:R-:W-:Y:S02]  /*0200*/  ISETP.GE.AND P1, PT, R4, RZ, PT ;  /* 0x000000ff0400720c */ /* 0x000fe40003f26270 */
[----:B------:R-:W1:Y:S05]  /*0210*/  LDC.64 R4, c[0x0][0x398] ;  /* 0x0000e600ff047b82 */ /* 0x000e6a0000000a00 */
[----:B------:R-:W-:-:S05]  /*0220*/  @P0 VIADD R7, R7, 0x1 ;  /* 0x0000000107070836 */ /* 0x000fca0000000000 */
[----:B------:R-:W-:Y:S02]  /*0230*/  MOV R8, R7 ;  /* 0x0000000700087202 */ /* 0x000fe40000000f00 */
[----:B------:R-:W2:Y:S03]  /*0240*/  LDC.64 R6, c[0x0][0x390] ;  /* 0x0000e400ff067b82 */ /* 0x000ea60000000a00 */
[----:B------:R-:W-:Y:S01]  /*0250*/  @!P1 IMAD.MOV R8, RZ, RZ, -R8 ;  /* 0x000000ffff089224 */ /* 0x000fe200078e0a08 */
[----:B------:R-:W-:-:S04]  /*0260*/  @!P2 LOP3.LUT R8, RZ, R11, RZ, 0x33, !PT ;  /* 0x0000000bff08a212 */ /* 0x000fc800078e33ff */
[----:B------:R-:W-:-:S04]  /*0270*/  LEA.HI R9, R8, R8, RZ, 0x1 ;  /* 0x0000000808097211 */ /* 0x000fc800078f08ff */
[----:B------:R-:W-:Y:S01]  /*0280*/  LOP3.LUT R9, R9, 0xfffffffe, RZ, 0xc0, !PT ;  /* 0xfffffffe09097812 */ /* 0x000fe200078ec0ff */
[----:B-1----:R-:W-:-:S03]  /*0290*/  IMAD.WIDE R4, R3, 0x4, R4 ;  /* 0x0000000403047825 */ /* 0x002fc600078e0204 */
[----:B------:R-:W-:-:S03]  /*02a0*/  IADD3 R9, PT, PT, R8, -R9, RZ ;  /* 0x8000000908097210 */ /* 0x000fc60007ffe0ff */
[----:B------:R-:W3:Y:S02]  /*02b0*/  LDG.E R5, desc[UR4][R4.64] ;  /* 0x0000000404057981 */ /* 0x000ee4000c1e1900 */
[----:B0-----:R-:W-:-:S04]  /*02c0*/  IMAD R9, R9, UR6, R2 ;  /* 0x0000000609097c24 */ /* 0x001fc8000f8e0202 */
[----:B--2---:R-:W-:Y:S02]  /*02d0*/  IMAD.WIDE.U32 R2, R9, 0x4, R6 ;  /* 0x0000000409027825 */ /* 0x004fe400078e0006 */
[----:B------:R-:W0:Y:S04]  /*02e0*/  LDC.64 R6, c[0x0][0x380] ;  /* 0x0000e000ff067b82 */ /* 0x000e280000000a00 */
[----:B------:R-:W3:Y:S02]  /*02f0*/  LDG.E R2, desc[UR4][R2.64] ;  /* 0x0000000402027981 */ /* 0x000ee4000c1e1900 */
[----:B---3--:R-:W-:-:S04]  /*0300*/  IMAD.IADD R9, R2, 0x1, R5 ;  /* 0x0000000102097824 */ /* 0x008fc800078e0205 */
[----:B0-----:R-:W-:-:S05]  /*0310*/  IMAD.WIDE R6, R9, 0x4, R6 ;  /* 0x0000000409067825 */ /* 0x001fca00078e0206 */
[----:B------:R-:W-:Y:S01]  /*0320*/  STG.E desc[UR4][R6.64], R0 ;  /* 0x0000000006007986 */ /* 0x000fe2000c101904 */
[----:B------:R-:W-:Y:S05]  /*0330*/  EXIT ;  /* 0x000000000000794d */ /* 0x000fea0003800000 */
.L_x_0:
[----:B------:R-:W-:-:S00]  /*0340*/  BRA `(.L_x_0) ;  /* 0xfffffffc00fc7947 */ /* 0x000fc0000383ffff */
[----:B------:R-:W-:-:S00]  /*0350*/  NOP ;  /* 0x0000000000007918 */ /* 0x000fc00000000000 */
        /* <DEDUP_REMOVED lines=10> */
.L_x_13:


//--------------------- .text._Z9CalOffsetPiS_    --------------------------
	.section	.text._Z9CalOffsetPiS_,"ax",@progbits
	.align	128
        .global         _Z9CalOffsetPiS_
        .type           _Z9CalOffsetPiS_,@function
        .size           _Z9CalOffsetPiS_,(.L_x_14 - _Z9CalOffsetPiS_)
        .other          _Z9CalOffsetPiS_,@"STO_CUDA_ENTRY STV_DEFAULT"
_Z9CalOffsetPiS_:
.text._Z9CalOffsetPiS_:
[----:B------:R-:W-:Y:S01]  /*0000*/  LDC R1, c[0x0][0x37c] ;  /* 0x0000df00ff017b82 */ /* 0x000fe20000000800 */
[----:B------:R-:W0:Y:S07]  /*0010*/  S2R R9, SR_TID.X ;  /* 0x0000000000097919 */ /* 0x000e2e0000002100 */
[----:B------:R-:W1:Y:S01]  /*0020*/  S2UR UR4, SR_CTAID.X ;  /* 0x00000000000479c3 */ /* 0x000e620000002500 */
[----:B------:R-:W1:Y:S02]  /*0030*/  LDCU UR7, c[0x0][0x360] ;  /* 0x00006c00ff0777ac */ /* 0x000e640008000800 */
[----:B-1----:R-:W-:-:S06]  /*0040*/  UIMAD UR4, UR7, UR4, URZ ;  /* 0x00000004070472a4 */ /* 0x002fcc000f8e02ff */
[----:B0-----:R-:W-:-:S05]  /*0050*/  VIADD R9, R9, UR4 ;  /* 0x0000000409097c36 */ /* 0x001fca0008000000 */
[----:B------:R-:W-:-:S13]  /*0060*/  ISETP.GT.AND P0, PT, R9, 0x1869f, PT ;  /* 0x0001869f0900780c */ /* 0x000fda0003f04270 */
[----:B------:R-:W-:Y:S05]  /*0070*/  @P0 EXIT ;  /* 0x000000000000094d */ /* 0x000fea0003800000 */
[----:B------:R-:W0:Y:S01]  /*0080*/  LDC.64 R2, c[0x0][0x388] ;  /* 0x0000e200ff027b82 */ /* 0x000e220000000a00 */
[----:B------:R-:W1:Y:S01]  /*0090*/  LDCU.64 UR8, c[0x0][0x358] ;  /* 0x00006b00ff0877ac */ /* 0x000e620008000a00 */
[----:B0-----:R-:W-:-:S05]  /*00a0*/  IMAD.WIDE R2, R9, 0x4, R2 ;  /* 0x0000000409027825 */ /* 0x001fca00078e0202 */
[----:B-1----:R0:W5:Y:S01]  /*00b0*/  LDG.E R0, desc[UR8][R2.64] ;  /* 0x0000000802007981 */ /* 0x002162000c1e1900 */
[----:B------:R-:W-:-:S09]  /*00c0*/  UISETP.GE.U32.AND UP0, UPT, UR7, 0x2, UPT ;  /* 0x000000020700788c */ /* 0x000fd2000bf06070 */
[----:B0-----:R-:W-:Y:S05]  /*00d0*/  BRA.U !UP0, `(.L_x_1) ;  /* 0x0000000108487547 */ /* 0x001fea000b800000 */
[----:B------:R-:W0:Y:S01]  /*00e0*/  LDC.64 R6, c[0x0][0x388] ;  /* 0x0000e200ff067b82 */ /* 0x000e220000000a00 */
[----:B-----5:R-:W-:Y:S01]  /*00f0*/  IMAD.MOV.U32 R11, RZ, RZ, R0 ;  /* 0x000000ffff0b7224 */ /* 0x020fe200078e0000 */
[----:B------:R-:W-:-:S06]  /*0100*/  UMOV UR5, 0x1 ;  /* 0x0000000100057882 */ /* 0x000fcc0000000000 */
.L_x_4:
[----:B------:R-:W-:Y:S01]  /*0110*/  UIADD3 UR6, UPT, UPT, UR4, UR5, URZ ;  /* 0x0000000504067290 */ /* 0x000fe2000fffe0ff */
[----:B------:R-:W-:Y:S05]  /*0120*/  BSSY.RECONVERGENT B0, `(.L_x_2) ;  /* 0x0000007000007945 */ /* 0x000fea0003800200 */
[----:B------:R-:W-:-:S13]  /*0130*/  ISETP.GE.U32.AND P0, PT, R9, UR6, PT ;  /* 0x0000000609007c0c */ /* 0x000fda000bf06070 */
[----:B-1----:R-:W-:Y:S05]  /*0140*/  @!P0 BRA `(.L_x_3) ;  /* 0x0000000000108947 */ /* 0x002fea0003800000 */
[----:B------:R-:W-:-:S05]  /*0150*/  IADD3 R5, PT, PT, R9, -UR5, RZ ;  /* 0x8000000509057c10 */ /* 0x000fca000fffe0ff */
[----:B0-----:R-:W-:-:S06]  /*0160*/  IMAD.WIDE R4, R5, 0x4, R6 ;  /* 0x0000000405047825 */ /* 0x001fcc00078e0206 */
[----:B------:R-:W2:Y:S02]  /*0170*/  LDG.E R4, desc[UR8][R4.64] ;  /* 0x0000000804047981 */ /* 0x000ea4000c1e1900 */
[----:B--2---:R-:W-:-:S07]  /*0180*/  IADD3 R11, PT, PT, R11, R4, RZ ;  /* 0x000000040b0b7210 */ /* 0x004fce0007ffe0ff */
.L_x_3:
[----:B------:R-:W-:Y:S05]  /*0190*/  BSYNC.RECONVERGENT B0 ;  /* 0x0000000000007941 */ /* 0x000fea0003800200 */
.L_x_2:
[----:B------:R-:W-:Y:S01]  /*01a0*/  BAR.SYNC.DEFER_BLOCKING 0x0 ;  /* 0x0000000000007b1d */ /* 0x000fe20000010000 */
[----:B------:R-:W-:-:S04]  /*01b0*/  USHF.L.U32 UR5, UR5, 0x1, URZ ;  /* 0x0000000105057899 */ /* 0x000fc800080006ff */
[----:B------:R-:W-:Y:S01]  /*01c0*/  UISETP.GE.U32.AND UP0, UPT, UR5, UR7, UPT ;  /* 0x000000070500728c */ /* 0x000fe2000bf06070 */
[----:B------:R1:W-:Y:S02]  /*01d0*/  STG.E desc[UR8][R2.64], R11 ;  /* 0x0000000b02007986 */ /* 0x0003e4000c101908 */
[----:B------:R-:W-:Y:S06]  /*01e0*/  BAR.SYNC.DEFER_BLOCKING 0x0 ;  /* 0x0000000000007b1d */ /* 0x000fec0000010000 */
[----:B------:R-:W-:Y:S05]  /*01f0*/  BRA.U !UP0, `(.L_x_4) ;  /* 0xfffffffd08c47547 */ /* 0x000fea000b83ffff */
.L_x_1:
[----:B-----5:R-:W-:-:S13]  /*0200*/  ISETP.NE.AND P0, PT, R0, RZ, PT ;  /* 0x000000ff0000720c */ /* 0x020fda0003f05270 */
[----:B------:R-:W-:Y:S05]  /*0210*/  @!P0 EXIT ;  /* 0x000000000000894d */ /* 0x000fea0003800000 */
[----:B------:R-:W2:Y:S01]  /*0220*/  LDC.64 R4, c[0x0][0x380] ;  /* 0x0000e000ff047b82 */ /* 0x000ea20000000a00 */
[----:B-1----:R-:W3:Y:S01]  /*0230*/  LDG.E R3, desc[UR8][R2.64] ;  /* 0x0000000802037981 */ /* 0x002ee2000c1e1900 */
[----:B--2---:R-:W-:-:S05]  /*0240*/  IMAD.WIDE R4, R9, 0x4, R4 ;  /* 0x0000000409047825 */ /* 0x004fca00078e0204 */
[----:B0-----:R-:W3:Y:S02]  /*0250*/  LDG.E R6, desc[UR8][R4.64] ;  /* 0x0000000804067981 */ /* 0x001ee4000c1e1900 */
[----:B---3--:R-:W-:-:S05]  /*0260*/  IADD3 R7, PT, PT, R6, R3, -R0 ;  /* 0x0000000306077210 */ /* 0x008fca0007ffe800 */
[----:B------:R-:W-:Y:S01]  /*0270*/  STG.E desc[UR8][R4.64], R7 ;  /* 0x0000000704007986 */ /* 0x000fe2000c101908 */
[----:B------:R-:W-:Y:S05]  /*0280*/  EXIT ;  /* 0x000000000000794d */ /* 0x000fea0003800000 */
.L_x_5:
        /* <DEDUP_REMOVED lines=15> */
.L_x_14:


//--------------------- .text._Z12CalScanArrayPiPKiii --------------------------
	.section	.text._Z12CalScanArrayPiPKiii,"ax",@progbits
	.align	128
        .global         _Z12CalScanArrayPiPKiii
        .type           _Z12CalScanArrayPiPKiii,@function
        .size           _Z12CalScanArrayPiPKiii,(.L_x_15 - _Z12CalScanArrayPiPKiii)
        .other          _Z12CalScanArrayPiPKiii,@"STO_CUDA_ENTRY STV_DEFAULT"
_Z12CalScanArrayPiPKiii:
.text._Z12CalScanArrayPiPKiii:
        /* <DEDUP_REMOVED lines=8> */
[----:B------:R-:W1:Y:S01]  /*0080*/  LDCU.64 UR4, c[0x0][0x358] ;  /* 0x00006b00ff0477ac */ /* 0x000e620008000a00 */
[----:B------:R-:W2:Y:S06]  /*0090*/  LDCU UR6, c[0x0][0x394] ;  /* 0x00007280ff0677ac */ /* 0x000eac0008000800 */
[----:B------:R-:W3:Y:S01]  /*00a0*/  LDC R7, c[0x0][0x390] ;  /* 0x0000e400ff077b82 */ /* 0x000ee20000000800 */
[----:B0-----:R-:W-:-:S06]  /*00b0*/  IMAD.WIDE R2, R0, 0x4, R2 ;  /* 0x0000000400027825 */ /* 0x001fcc00078e0202 */
[----:B-1----:R-:W4:Y:S01]  /*00c0*/  LDG.E R2, desc[UR4][R2.64] ;  /* 0x0000000402027981 */ /* 0x002f22000c1e1900 */
[----:B---3--:R-:W-:-:S04]  /*00d0*/  IABS R8, R7 ;  /* 0x0000000700087213 */ /* 0x008fc80000000000 */
[----:B------:R-:W0:Y:S08]  /*00e0*/  I2F.RP R6, R8 ;  /* 0x0000000800067306 */ /* 0x000e300000209400 */
[----:B0-----:R-:W0:Y:S02]  /*00f0*/  MUFU.RCP R6, R6 ;  /* 0x0000000600067308 */ /* 0x001e240000001000 */
[----:B0-----:R-:W-:-:S06]  /*0100*/  VIADD R4, R6, 0xffffffe ;  /* 0x0ffffffe06047836 */ /* 0x001fcc0000000000 */
[----:B------:R0:W1:Y:S02]  /*0110*/  F2I.FTZ.U32.TRUNC.NTZ R5, R4 ;  /* 0x0000000400057305 */ /* 0x000064000021f000 */
[----:B0-----:R-:W-:Y:S02]  /*0120*/  HFMA2 R4, -RZ, RZ, 0, 0 ;  /* 0x00000000ff047431 */ /* 0x001fe400000001ff */
[----:B-1----:R-:W-:-:S04]  /*0130*/  IMAD.MOV R9, RZ, RZ, -R5 ;  /* 0x000000ffff097224 */ /* 0x002fc800078e0a05 */
[----:B------:R-:W-:-:S04]  /*0140*/  IMAD R9, R9, R8, RZ ;  /* 0x0000000809097224 */ /* 0x000fc800078e02ff */
[----:B------:R-:W-:Y:S01]  /*0150*/  IMAD.HI.U32 R5, R5, R9, R4 ;  /* 0x0000000905057227 */ /* 0x000fe200078e0004 */
[----:B----4-:R-:W-:Y:S02]  /*0160*/  IABS R3, R2 ;  /* 0x0000000200037213 */ /* 0x010fe40000000000 */
[----:B------:R-:W-:-:S03]  /*0170*/  LOP3.LUT R2, R2, R7, RZ, 0x3c, !PT ;  /* 0x0000000702027212 */ /* 0x000fc600078e3cff */
[----:B------:R-:W-:Y:S01]  /*0180*/  IMAD.HI.U32 R5, R5, R3, RZ ;  /* 0x0000000305057227 */ /* 0x000fe200078e00ff */
[----:B------:R-:W-:-:S03]  /*0190*/  ISETP.GE.AND P1, PT, R2, RZ, PT ;  /* 0x000000ff0200720c */ /* 0x000fc60003f26270 */
[----:B------:R-:W-:-:S04]  /*01a0*/  IMAD.MOV R6, RZ, RZ, -R5 ;  /* 0x000000ffff067224 */ /* 0x000fc800078e0a05 */
[----:B------:R-:W-:-:S05]  /*01b0*/  IMAD R3, R8, R6, R3 ;  /* 0x0000000608037224 */ /* 0x000fca00078e0203 */
[----:B------:R-:W-:-:S13]  /*01c0*/  ISETP.GT.U32.AND P2, PT, R8, R3, PT ;  /* 0x000000030800720c */ /* 0x000fda0003f44070 */
[----:B------:R-:W-:Y:S01]  /*01d0*/  @!P2 IMAD.IADD R3, R3, 0x1, -R8 ;  /* 0x000000010303a824 */ /* 0x000fe200078e0a08 */
[----:B------:R-:W-:Y:S02]  /*01e0*/  @!P2 IADD3 R5, PT, PT, R5, 0x1, RZ ;  /* 0x000000010505a810 */ /* 0x000fe40007ffe0ff */
[----:B------:R-:W-:Y:S02]  /*01f0*/  ISETP.NE.AND P2, PT, R7, RZ, PT ;  /* 0x000000ff0700720c */ /* 0x000fe40003f45270 */
[----:B------:R-:W-:-:S13]  /*0200*/  ISETP.GE.U32.AND P0, PT, R3, R8, PT ;  /* 0x000000080300720c */ /* 0x000fda0003f06070 */
[----:B------:R-:W-:-:S05]  /*0210*/  @P0 VIADD R5, R5, 0x1 ;  /* 0x0000000105050836 */ /* 0x000fca0000000000 */
[----:B------:R-:W-:Y:S02]  /*0220*/  @!P1 IADD3 R5, PT, PT, -R5, RZ, RZ ;  /* 0x000000ff05059210 */ /* 0x000fe40007ffe1ff */
[----:B------:R-:W-:-:S04]  /*0230*/  @!P2 LOP3.LUT R5, RZ, R7, RZ, 0x33, !PT ;  /* 0x00000007ff05a212 */ /* 0x000fc800078e33ff */
[----:B------:R-:W-:-:S04]  /*0240*/  LEA.HI R2, R5, R5, RZ, 0x1 ;  /* 0x0000000505027211 */ /* 0x000fc800078f08ff */
[----:B------:R-:W-:-:S05]  /*0250*/  LOP3.LUT R2, R2, 0xfffffffe, RZ, 0xc0, !PT ;  /* 0xfffffffe02027812 */ /* 0x000fca00078ec0ff */
[----:B------:R-:W-:-:S05]  /*0260*/  IMAD.IADD R2, R5, 0x1, -R2 ;  /* 0x0000000105027824 */ /* 0x000fca00078e0a02 */
[----:B--2---:R-:W-:-:S13]  /*0270*/  ISETP.NE.AND P0, PT, R2, UR6, PT ;  /* 0x0000000602007c0c */ /* 0x004fda000bf05270 */
[----:B------:R-:W0:Y:S01]  /*0280*/  @!P0 LDC.64 R2, c[0x0][0x380] ;  /* 0x0000e000ff028b82 */ /* 0x000e220000000a00 */
[----:B------:R-:W-:Y:S01]  /*0290*/  @!P0 MOV R5, 0x1 ;  /* 0x0000000100058802 */ /* 0x000fe20000000f00 */
[----:B0-----:R-:W-:-:S05]  /*02a0*/  @!P0 IMAD.WIDE R2, R0, 0x4, R2 ;  /* 0x0000000400028825 */ /* 0x001fca00078e0202 */
[----:B------:R0:W-:Y:S01]  /*02b0*/  @!P0 STG.E desc[UR4][R2.64], R5 ;  /* 0x0000000502008986 */ /* 0x0001e2000c101904 */
[----:B------:R-:W-:Y:S05]  /*02c0*/  @!P0 EXIT ;  /* 0x000000000000894d */ /* 0x000fea0003800000 */
[----:B0-----:R-:W0:Y:S02]  /*02d0*/  LDC.64 R2, c[0x0][0x380] ;  /* 0x0000e000ff027b82 */ /* 0x001e240000000a00 */
[----:B0-----:R-:W-:-:S05]  /*02e0*/  IMAD.WIDE R2, R0, 0x4, R2 ;  /* 0x0000000400027825 */ /* 0x001fca00078e0202 */
[----:B------:R-:W-:Y:S01]  /*02f0*/  STG.E desc[UR4][R2.64], RZ ;  /* 0x000000ff02007986 */ /* 0x000fe2000c101904 */
[----:B------:R-:W-:Y:S05]  /*0300*/  EXIT ;  /* 0x000000000000794d */ /* 0x000fea0003800000 */
.L_x_6:
        /* <DEDUP_REMOVED lines=15> */
.L_x_15:


//--------------------- .text._Z10CalBinScanPiS_  --------------------------
	.section	.text._Z10CalBinScanPiS_,"ax",@progbits
	.align	128
        .global         _Z10CalBinScanPiS_
        .type           _Z10CalBinScanPiS_,@function
        .size           _Z10CalBinScanPiS_,(.L_x_16 - _Z10CalBinScanPiS_)
        .other          _Z10CalBinScanPiS_,@"STO_CUDA_ENTRY STV_DEFAULT"
_Z10CalBinScanPiS_:
.text._Z10CalBinScanPiS_:
[----:B------:R-:W-:Y:S01]  /*0000*/  LDC R1, c[0x0][0x37c] ;  /* 0x0000df00ff017b82 */ /* 0x000fe20000000800 */
[----:B------:R-:W0:Y:S07]  /*0010*/  S2R R9, SR_CTAID.X ;  /* 0x0000000000097919 */ /* 0x000e2e0000002500 */
[----:B------:R-:W1:Y:S01]  /*0020*/  LDC.64 R2, c[0x0][0x388] ;  /* 0x0000e200ff027b82 */ /* 0x000e620000000a00 */
[----:B------:R-:W0:Y:S01]  /*0030*/  LDCU UR5, c[0x0][0x360] ;  /* 0x00006c00ff0577ac */ /* 0x000e220008000800 */
[----:B------:R-:W0:Y:S01]  /*0040*/  S2R R0, SR_TID.X ;  /* 0x0000000000007919 */ /* 0x000e220000002100 */
[----:B------:R-:W2:Y:S01]  /*0050*/  LDCU.64 UR6, c[0x0][0x358] ;  /* 0x00006b00ff0677ac */ /* 0x000ea20008000a00 */
[----:B0-----:R-:W-:-:S04]  /*0060*/  IMAD R9, R9, UR5, R0 ;  /* 0x0000000509097c24 */ /* 0x001fc8000f8e0200 */
[----:B-1----:R-:W-:-:S05]  /*0070*/  IMAD.WIDE R2, R9, 0x4, R2 ;  /* 0x0000000409027825 */ /* 0x002fca00078e0202 */
[----:B--2---:R-:W2:Y:S01]  /*0080*/  LDG.E R0, desc[UR6][R2.64] ;  /* 0x0000000602007981 */ /* 0x004ea2000c1e1900 */
[----:B------:R-:W-:Y:S01]  /*0090*/  UISETP.GE.U32.AND UP0, UPT, UR5, 0x2, UPT ;  /* 0x000000020500788c */ /* 0x000fe2000bf06070 */
[----:B--2---:R-:W-:-:S08]  /*00a0*/  MOV R5, R0 ;  /* 0x0000000000057202 */ /* 0x004fd00000000f00 */
[----:B------:R-:W-:Y:S05]  /*00b0*/  BRA.U !UP0, `(.L_x_7) ;  /* 0x0000000108487547 */ /* 0x000fea000b800000 */
[----:B------:R-:W0:Y:S01]  /*00c0*/  LDC.64 R6, c[0x0][0x388] ;  /* 0x0000e200ff067b82 */ /* 0x000e220000000a00 */
[----:B------:R-:W-:Y:S01]  /*00d0*/  MOV R11, R0 ;  /* 0x00000000000b7202 */ /* 0x000fe20000000f00 */
[----:B------:R-:W-:-:S06]  /*00e0*/  UMOV UR4, 0x1 ;  /* 0x0000000100047882 */ /* 0x000fcc0000000000 */
.L_x_10:
[----:B------:R-:W-:Y:S01]  /*00f0*/  ISETP.GE.AND P0, PT, R9, UR4, PT ;  /* 0x0000000409007c0c */ /* 0x000fe2000bf06270 */
[----:B------:R-:W-:-:S12]  /*0100*/  BSSY.RECONVERGENT B0, `(.L_x_8) ;  /* 0x0000006000007945 */ /* 0x000fd80003800200 */
[----:B-1----:R-:W-:Y:S05]  /*0110*/  @!P0 BRA `(.L_x_9) ;  /* 0x0000000000108947 */ /* 0x002fea0003800000 */
[----:B------:R-:W-:-:S05]  /*0120*/  IADD3 R5, PT, PT, R9, -UR4, RZ ;  /* 0x8000000409057c10 */ /* 0x000fca000fffe0ff */
[----:B0-----:R-:W-:-:S06]  /*0130*/  IMAD.WIDE R4, R5, 0x4, R6 ;  /* 0x0000000405047825 */ /* 0x001fcc00078e0206 */
[----:B------:R-:W2:Y:S02]  /*0140*/  LDG.E R4, desc[UR6][R4.64] ;  /* 0x0000000604047981 */ /* 0x000ea4000c1e1900 */
[----:B--2---:R-:W-:-:S07]  /*0150*/  IADD3 R11, PT, PT, R11, R4, RZ ;  /* 0x000000040b0b7210 */ /* 0x004fce0007ffe0ff */
.L_x_9:
[----:B------:R-:W-:Y:S05]  /*0160*/  BSYNC.RECONVERGENT B0 ;  /* 0x0000000000007941 */ /* 0x000fea0003800200 */
.L_x_8:
[----:B------:R-:W-:Y:S01]  /*0170*/  BAR.SYNC.DEFER_BLOCKING 0x0 ;  /* 0x0000000000007b1d */ /* 0x000fe20000010000 */
[----:B------:R-:W-:-:S04]  /*0180*/  USHF.L.U32 UR4, UR4, 0x1, URZ ;  /* 0x0000000104047899 */ /* 0x000fc800080006ff */
[----:B------:R-:W-:Y:S01]  /*0190*/  UISETP.GE.U32.AND UP0, UPT, UR4, UR5, UPT ;  /* 0x000000050400728c */ /* 0x000fe2000bf06070 */
[----:B------:R1:W-:Y:S02]  /*01a0*/  STG.E desc[UR6][R2.64], R11 ;  /* 0x0000000b02007986 */ /* 0x0003e4000c101906 */
[----:B------:R-:W-:Y:S06]  /*01b0*/  BAR.SYNC.DEFER_BLOCKING 0x0 ;  /* 0x0000000000007b1d */ /* 0x000fec0000010000 */
[----:B------:R-:W-:Y:S05]  /*01c0*/  BRA.U !UP0, `(.L_x_10) ;  /* 0xfffffffd08c87547 */ /* 0x000fea000b83ffff */
[----:B------:R2:W5:Y:S02]  /*01d0*/  LDG.E R5, desc[UR6][R2.64] ;  /* 0x0000000602057981 */ /* 0x000564000c1e1900 */
.L_x_7:
[----:B-12---:R-:W1:Y:S01]  /*01e0*/  LDC.64 R2, c[0x0][0x380] ;  /* 0x0000e000ff027b82 */ /* 0x006e620000000a00 */
[----:B-----5:R-:W-:Y:S01]  /*01f0*/  IADD3 R5, PT, PT, -R0, R5, RZ ;  /* 0x0000000500057210 */ /* 0x020fe20007ffe1ff */
[----:B-1----:R-:W-:-:S05]  /*0200*/  IMAD.WIDE R2, R9, 0x4, R2 ;  /* 0x0000000409027825 */ /* 0x002fca00078e0202 */
[----:B------:R-:W-:Y:S01]  /*0210*/  STG.E desc[UR6][R2.64], R5 ;  /* 0x0000000502007986 */ /* 0x000fe2000c101906 */
[----:B------:R-:W-:Y:S05]  /*0220*/  EXIT ;  /* 0x000000000000794d */ /* 0x000fea0003800000 */
.L_x_11:
        /* <DEDUP_REMOVED lines=13> */
.L_x_16:


//--------------------- .text._Z15CalBinHistogramPiPKii --------------------------
	.section	.text._Z15CalBinHistogramPiPKii,"ax",@progbits
	.align	128
        .global         _Z15CalBinHistogramPiPKii
        .type           _Z15CalBinHistogramPiPKii,@function
        .size           _Z15CalBinHistogramPiPKii,(.L_x_17 - _Z15CalBinHistogramPiPKii)
        .other          _Z15CalBinHistogramPiPKii,@"STO_CUDA_ENTRY STV_DEFAULT"
_Z15CalBinHistogramPiPKii:
.text._Z15CalBinHistogramPiPKii:
        /* <DEDUP_REMOVED lines=10> */
[----:B0-----:R-:W-:-:S06]  /*00a0*/  IMAD.WIDE R2, R5, 0x4, R2 ;  /* 0x0000000405027825 */ /* 0x001fcc00078e0202 */
[----:B-1----:R-:W3:Y:S01]  /*00b0*/  LDG.E R2, desc[UR4][R2.64] ;  /* 0x0000000402027981 */ /* 0x002ee2000c1e1900 */
[----:B------:R-:W0:Y:S01]  /*00c0*/  LDCU UR6, c[0x0][0x370] ;  /* 0x00006e00ff0677ac */ /* 0x000e220008000800 */
[----:B--2---:R-:W-:-:S04]  /*00d0*/  IABS R8, R7 ;  /* 0x0000000700087213 */ /* 0x004fc80000000000 */
[----:B------:R-:W1:Y:S08]  /*00e0*/  I2F.RP R6, R8 ;  /* 0x0000000800067306 */ /* 0x000e700000209400 */
[----:B-1----:R-:W1:Y:S02]  /*00f0*/  MUFU.RCP R6, R6 ;  /* 0x0000000600067308 */ /* 0x002e640000001000 */
[----:B-1----:R-:W-:-:S06]  /*0100*/  VIADD R4, R6, 0xffffffe ;  /* 0x0ffffffe06047836 */ /* 0x002fcc0000000000 */
[----:B------:R1:W2:Y:S02]  /*0110*/  F2I.FTZ.U32.TRUNC.NTZ R5, R4 ;  /* 0x0000000400057305 */ /* 0x0002a4000021f000 */
[----:B-1----:R-:W-:Y:S02]  /*0120*/  HFMA2 R4, -RZ, RZ, 0, 0 ;  /* 0x00000000ff047431 */ /* 0x002fe400000001ff */
[----:B--2---:R-:W-:-:S04]  /*0130*/  IMAD.MOV R9, RZ, RZ, -R5 ;  /* 0x000000ffff097224 */ /* 0x004fc800078e0a05 */
[----:B------:R-:W-:-:S04]  /*0140*/  IMAD R9, R9, R8, RZ ;  /* 0x0000000809097224 */ /* 0x000fc800078e02ff */
[----:B------:R-:W-:Y:S01]  /*0150*/  IMAD.HI.U32 R5, R5, R9, R4 ;  /* 0x0000000905057227 */ /* 0x000fe200078e0004 */
[----:B---3--:R-:W-:Y:S02]  /*0160*/  IABS R3, R2 ;  /* 0x0000000200037213 */ /* 0x008fe40000000000 */
[----:B------:R-:W-:-:S03]  /*0170*/  LOP3.LUT R2, R2, R7, RZ, 0x3c, !PT ;  /* 0x0000000702027212 */ /* 0x000fc600078e3cff */
[----:B------:R-:W-:Y:S01]  /*0180*/  IMAD.HI.U32 R5, R5, R3, RZ ;  /* 0x0000000305057227 */ /* 0x000fe200078e00ff */
[----:B------:R-:W-:-:S03]  /*0190*/  ISETP.GE.AND P1, PT, R2, RZ, PT ;  /* 0x000000ff0200720c */ /* 0x000fc60003f26270 */
[----:B------:R-:W-:-:S04]  /*01a0*/  IMAD.MOV R6, RZ, RZ, -R5 ;  /* 0x000000ffff067224 */ /* 0x000fc800078e0a05 */
[----:B------:R-:W-:-:S05]  /*01b0*/  IMAD R3, R8, R6, R3 ;  /* 0x0000000608037224 */ /* 0x000fca00078e0203 */
[----:B------:R-:W-:-:S13]  /*01c0*/  ISETP.GT.U32.AND P2, PT, R8, R3, PT ;  /* 0x000000030800720c */ /* 0x000fda0003f44070 */
[-C--:B------:R-:W-:Y:S01]  /*01d0*/  @!P2 IADD3 R3, PT, PT, R3, -R8.reuse, RZ ;  /* 0x800000080303a210 */ /* 0x080fe20007ffe0ff */
[----:B------:R-:W-:Y:S01]  /*01e0*/  @!P2 VIADD R5, R5, 0x1 ;  /* 0x000000010505a836 */ /* 0x000fe20000000000 */
[----:B------:R-:W-:Y:S02]  /*01f0*/  ISETP.NE.AND P2, PT, R7, RZ, PT ;  /* 0x000000ff0700720c */ /* 0x000fe40003f45270 */
[----:B------:R-:W-:Y:S02]  /*0200*/  ISETP.GE.U32.AND P0, PT, R3, R8, PT ;  /* 0x000000080300720c */ /* 0x000fe40003f06070 */
[----:B------:R-:W1:Y:S11]  /*0210*/  LDC.64 R2, c[0x0][0x380] ;  /* 0x0000e000ff027b82 */ /* 0x000e760000000a00 */
[----:B------:R-:W-:-:S05]  /*0220*/  @P0 IADD3 R5, PT, PT, R5, 0x1, RZ ;  /* 0x0000000105050810 */ /* 0x000fca0007ffe0ff */
[----:B------:R-:W-:Y:S01]  /*0230*/  @!P1 IMAD.MOV R5, RZ, RZ, -R5 ;  /* 0x000000ffff059224 */ /* 0x000fe200078e0a05 */
[----:B------:R-:W-:Y:S01]  /*0240*/  @!P2 LOP3.LUT R5, RZ, R7, RZ, 0x33, !PT ;  /* 0x00000007ff05a212 */ /* 0x000fe200078e33ff */
[----:B------:R-:W-:-:S03]  /*0250*/  IMAD.MOV.U32 R7, RZ, RZ, 0x1 ;  /* 0x00000001ff077424 */ /* 0x000fc600078e00ff */
[----:B------:R-:W-:-:S04]  /*0260*/  LEA.HI R4, R5, R5, RZ, 0x1 ;  /* 0x0000000505047211 */ /* 0x000fc800078f08ff */
[----:B------:R-:W-:-:S04]  /*0270*/  LOP3.LUT R4, R4, 0xfffffffe, RZ, 0xc0, !PT ;  /* 0xfffffffe04047812 */ /* 0x000fc800078ec0ff */
[----:B------:R-:W-:-:S05]  /*0280*/  IADD3 R5, PT, PT, R5, -R4, RZ ;  /* 0x8000000405057210 */ /* 0x000fca0007ffe0ff */
[----:B0-----:R-:W-:-:S04]  /*0290*/  IMAD R5, R5, UR6, R0 ;  /* 0x0000000605057c24 */ /* 0x001fc8000f8e0200 */
[----:B-1----:R-:W-:-:S05]  /*02a0*/  IMAD.WIDE.U32 R2, R5, 0x4, R2 ;  /* 0x0000000405027825 */ /* 0x002fca00078e0002 */
[----:B------:R-:W-:Y:S01]  /*02b0*/  REDG.E.ADD.STRONG.GPU desc[UR4][R2.64], R7 ;  /* 0x000000070200798e */ /* 0x000fe2000c12e104 */
[----:B------:R-:W-:Y:S05]  /*02c0*/  EXIT ;  /* 0x000000000000794d */ /* 0x000fea0003800000 */
.L_x_12:
        /* <DEDUP_REMOVED lines=11> */
.L_x_17:


//--------------------- .nv.shared.reserved.0     --------------------------
	.section	.nv.shared.reserved.0,"aw",@nobits
	.weak		__nv_reservedSMEM_offset_0_alias
	.size		__nv_reservedSMEM_offset_0_alias, 0, 64
	.other		__nv_reservedSMEM_offset_0_alias,@"STO_CUDA_RESERVED_SHARED STV_DEFAULT"
__nv_reservedSMEM_offset_0_alias:
	.zero		0
	.zero		64


//--------------------- .nv.constant0._Z12CalSortArrayPiPKiS1_S1_i --------------------------
	.section	.nv.constant0._Z12CalSortArrayPiPKiS1_S1_i,"a",@progbits
	.sectionflags	@""
	.align	4
.nv.constant0._Z12CalSortArrayPiPKiS1_S1_i:
	.zero		932


//--------------------- .nv.constant0._Z9CalOffsetPiS_ --------------------------
	.section	.nv.constant0._Z9CalOffsetPiS_,"a",@progbits
	.sectionflags	@""
	.align	4
.nv.constant0._Z9CalOffsetPiS_:
	.zero		912


//--------------------- .nv.constant0._Z12CalScanArrayPiPKiii --------------------------
	.section	.nv.constant0._Z12CalScanArrayPiPKiii,"a",@progbits
	.sectionflags	@""
	.align	4
.nv.constant0._Z12CalScanArrayPiPKiii:
	.zero		920


//--------------------- .nv.constant0._Z10CalBinScanPiS_ --------------------------
	.section	.nv.constant0._Z10CalBinScanPiS_,"a",@progbits
	.sectionflags	@""
	.align	4
.nv.constant0._Z10CalBinScanPiS_:
	.zero		912


//--------------------- .nv.constant0._Z15CalBinHistogramPiPKii --------------------------
	.section	.nv.constant0._Z15CalBinHistogramPiPKii,"a",@progbits
	.sectionflags	@""
	.align	4
.nv.constant0._Z15CalBinHistogramPiPKii:
	.zero		916


//--------------------- SYMBOLS --------------------------

	.type		.nv.reservedSmem.offset0,@object
	.size		.nv.reservedSmem.offset0,0x4
